//
// Generated by NVIDIA NVVM Compiler
//
// Compiler Build ID: CL-36424714
// Cuda compilation tools, release 13.0, V13.0.88
// Based on NVVM 20.0.0
//

.version 9.0
.target sm_100
.address_size 64

	// .globl	_Z11cropnresizePtS_S_S_PPf

.visible .entry _Z11cropnresizePtS_S_S_PPf(
	.param .u64 .ptr .align 1 _Z11cropnresizePtS_S_S_PPf_param_0,
	.param .u64 .ptr .align 1 _Z11cropnresizePtS_S_S_PPf_param_1,
	.param .u64 .ptr .align 1 _Z11cropnresizePtS_S_S_PPf_param_2,
	.param .u64 .ptr .align 1 _Z11cropnresizePtS_S_S_PPf_param_3,
	.param .u64 .ptr .align 1 _Z11cropnresizePtS_S_S_PPf_param_4
)
{
	.reg .pred 	%p<13>;
	.reg .b16 	%rs<65>;
	.reg .b32 	%r<35>;
	.reg .b32 	%f<15>;
	.reg .b64 	%rd<53>;

	ld.param.u64 	%rd12, [_Z11cropnresizePtS_S_S_PPf_param_0];
	ld.param.u64 	%rd13, [_Z11cropnresizePtS_S_S_PPf_param_1];
	ld.param.u64 	%rd14, [_Z11cropnresizePtS_S_S_PPf_param_2];
	ld.param.u64 	%rd15, [_Z11cropnresizePtS_S_S_PPf_param_3];
	ld.param.u64 	%rd16, [_Z11cropnresizePtS_S_S_PPf_param_4];
	cvta.to.global.u64 	%rd1, %rd13;
	cvta.to.global.u64 	%rd2, %rd12;
	cvta.to.global.u64 	%rd17, %rd16;
	cvta.to.global.u64 	%rd18, %rd15;
	cvta.to.global.u64 	%rd3, %rd14;
	mov.u32 	%r5, %ntid.x;
	mov.u32 	%r6, %ctaid.x;
	mov.u32 	%r7, %tid.x;
	mad.lo.s32 	%r1, %r5, %r6, %r7;
	mov.u32 	%r8, %ntid.y;
	mov.u32 	%r9, %ctaid.y;
	mov.u32 	%r10, %tid.y;
	mad.lo.s32 	%r11, %r8, %r9, %r10;
	mov.u32 	%r12, %ntid.z;
	mov.u32 	%r13, %ctaid.z;
	mov.u32 	%r14, %tid.z;
	mad.lo.s32 	%r15, %r12, %r13, %r14;
	ld.global.u16 	%rs1, [%rd3];
	ld.global.u16 	%rs2, [%rd18+2];
	ld.global.u16 	%rs3, [%rd18+4];
	cvt.rn.f32.u16 	%f3, %rs2;
	shl.b32 	%r16, %r15, 3;
	cvt.u64.u32 	%rd19, %r16;
	and.b64  	%rd20, %rd19, 524280;
	add.s64 	%rd21, %rd17, %rd20;
	ld.global.u64 	%rd22, [%rd21];
	cvta.to.global.u64 	%rd23, %rd22;
	ld.global.f32 	%f4, [%rd23+8];
	ld.global.f32 	%f1, [%rd23];
	sub.f32 	%f5, %f4, %f1;
	mul.f32 	%f6, %f5, %f3;
	cvt.rzi.u32.f32 	%r17, %f6;
	cvt.rn.f32.u16 	%f7, %rs3;
	ld.global.f32 	%f8, [%rd23+12];
	ld.global.f32 	%f2, [%rd23+4];
	sub.f32 	%f9, %f8, %f2;
	mul.f32 	%f10, %f9, %f7;
	cvt.rzi.u32.f32 	%r18, %f10;
	and.b32  	%r20, %r1, 65535;
	and.b32  	%r21, %r17, 65535;
	setp.ge.u32 	%p1, %r20, %r21;
	and.b32  	%r22, %r11, 65535;
	and.b32  	%r23, %r18, 65535;
	setp.ge.u32 	%p2, %r22, %r23;
	or.pred  	%p3, %p1, %p2;
	@%p3 bra 	$L__BB0_14;
	cvt.u16.u32 	%rs21, %r11;
	cvt.rn.f32.u16 	%f11, %rs21;
	mul.f32 	%f12, %f2, %f11;
	cvt.rzi.u32.f32 	%r24, %f12;
	cvt.u16.u32 	%rs22, %r1;
	cvt.rn.f32.u16 	%f13, %rs22;
	add.f32 	%f14, %f1, %f13;
	cvt.rzi.u32.f32 	%r25, %f14;
	ld.global.u16 	%r26, [%rd3+2];
	and.b32  	%r27, %r25, 65535;
	mul.lo.s32 	%r28, %r27, %r26;
	cvt.u32.u16 	%r29, %rs2;
	div.u32 	%r30, %r28, %r29;
	and.b32  	%r31, %r24, 65535;
	mul.lo.s32 	%r32, %r31, %r29;
	cvt.u32.u16 	%r33, %rs3;
	div.u32 	%r34, %r32, %r33;
	mad.lo.s32 	%r3, %r11, %r33, %r1;
	mad.lo.s32 	%r4, %r34, %r29, %r30;
	setp.eq.s16 	%p4, %rs1, 0;
	@%p4 bra 	$L__BB0_14;
	cvt.u16.u32 	%rs24, %r4;
	mul.lo.s16 	%rs25, %rs1, %rs24;
	cvt.u64.u16 	%rd4, %rs25;
	cvt.u16.u32 	%rs26, %r3;
	mul.lo.s16 	%rs27, %rs1, %rs26;
	cvt.u64.u16 	%rd5, %rs27;
	and.b16  	%rs4, %rs1, 15;
	setp.lt.u16 	%p5, %rs1, 16;
	mov.b16 	%rs61, 0;
	@%p5 bra 	$L__BB0_5;
	and.b16  	%rs61, %rs1, -16;
	shl.b64 	%rd24, %rd5, 1;
	add.s64 	%rd25, %rd24, %rd1;
	add.s64 	%rd51, %rd25, 16;
	mov.b16 	%rs59, 0;
	mov.u16 	%rs58, %rs61;
$L__BB0_4:
	.pragma "nounroll";
	cvt.u64.u16 	%rd26, %rs59;
	add.s64 	%rd27, %rd26, %rd4;
	shl.b64 	%rd28, %rd27, 1;
	add.s64 	%rd29, %rd2, %rd28;
	ld.global.u16 	%rs29, [%rd29];
	st.global.u16 	[%rd51+-16], %rs29;
	ld.global.u16 	%rs30, [%rd29+2];
	st.global.u16 	[%rd51+-14], %rs30;
	ld.global.u16 	%rs31, [%rd29+4];
	st.global.u16 	[%rd51+-12], %rs31;
	ld.global.u16 	%rs32, [%rd29+6];
	st.global.u16 	[%rd51+-10], %rs32;
	ld.global.u16 	%rs33, [%rd29+8];
	st.global.u16 	[%rd51+-8], %rs33;
	ld.global.u16 	%rs34, [%rd29+10];
	st.global.u16 	[%rd51+-6], %rs34;
	ld.global.u16 	%rs35, [%rd29+12];
	st.global.u16 	[%rd51+-4], %rs35;
	ld.global.u16 	%rs36, [%rd29+14];
	st.global.u16 	[%rd51+-2], %rs36;
	ld.global.u16 	%rs37, [%rd29+16];
	st.global.u16 	[%rd51], %rs37;
	ld.global.u16 	%rs38, [%rd29+18];
	st.global.u16 	[%rd51+2], %rs38;
	ld.global.u16 	%rs39, [%rd29+20];
	st.global.u16 	[%rd51+4], %rs39;
	ld.global.u16 	%rs40, [%rd29+22];
	st.global.u16 	[%rd51+6], %rs40;
	ld.global.u16 	%rs41, [%rd29+24];
	st.global.u16 	[%rd51+8], %rs41;
	ld.global.u16 	%rs42, [%rd29+26];
	st.global.u16 	[%rd51+10], %rs42;
	ld.global.u16 	%rs43, [%rd29+28];
	st.global.u16 	[%rd51+12], %rs43;
	ld.global.u16 	%rs44, [%rd29+30];
	st.global.u16 	[%rd51+14], %rs44;
	add.s16 	%rs59, %rs59, 16;
	add.s16 	%rs58, %rs58, -16;
	add.s64 	%rd51, %rd51, 32;
	setp.ne.s16 	%p6, %rs58, 0;
	@%p6 bra 	$L__BB0_4;
$L__BB0_5:
	setp.eq.s16 	%p7, %rs4, 0;
	@%p7 bra 	$L__BB0_14;
	and.b16  	%rs11, %rs1, 7;
	setp.lt.u16 	%p8, %rs4, 8;
	@%p8 bra 	$L__BB0_8;
	cvt.u64.u16 	%rd30, %rs61;
	add.s64 	%rd31, %rd30, %rd4;
	shl.b64 	%rd32, %rd31, 1;
	add.s64 	%rd33, %rd2, %rd32;
	ld.global.u16 	%rs45, [%rd33];
	add.s64 	%rd34, %rd30, %rd5;
	shl.b64 	%rd35, %rd34, 1;
	add.s64 	%rd36, %rd1, %rd35;
	st.global.u16 	[%rd36], %rs45;
	ld.global.u16 	%rs46, [%rd33+2];
	st.global.u16 	[%rd36+2], %rs46;
	ld.global.u16 	%rs47, [%rd33+4];
	st.global.u16 	[%rd36+4], %rs47;
	ld.global.u16 	%rs48, [%rd33+6];
	st.global.u16 	[%rd36+6], %rs48;
	ld.global.u16 	%rs49, [%rd33+8];
	st.global.u16 	[%rd36+8], %rs49;
	ld.global.u16 	%rs50, [%rd33+10];
	st.global.u16 	[%rd36+10], %rs50;
	ld.global.u16 	%rs51, [%rd33+12];
	st.global.u16 	[%rd36+12], %rs51;
	ld.global.u16 	%rs52, [%rd33+14];
	st.global.u16 	[%rd36+14], %rs52;
	add.s16 	%rs61, %rs61, 8;
$L__BB0_8:
	setp.eq.s16 	%p9, %rs11, 0;
	@%p9 bra 	$L__BB0_14;
	and.b16  	%rs63, %rs1, 3;
	setp.lt.u16 	%p10, %rs11, 4;
	@%p10 bra 	$L__BB0_11;
	cvt.u64.u16 	%rd37, %rs61;
	add.s64 	%rd38, %rd37, %rd4;
	shl.b64 	%rd39, %rd38, 1;
	add.s64 	%rd40, %rd2, %rd39;
	ld.global.u16 	%rs53, [%rd40];
	add.s64 	%rd41, %rd37, %rd5;
	shl.b64 	%rd42, %rd41, 1;
	add.s64 	%rd43, %rd1, %rd42;
	st.global.u16 	[%rd43], %rs53;
	ld.global.u16 	%rs54, [%rd40+2];
	st.global.u16 	[%rd43+2], %rs54;
	ld.global.u16 	%rs55, [%rd40+4];
	st.global.u16 	[%rd43+4], %rs55;
	ld.global.u16 	%rs56, [%rd40+6];
	st.global.u16 	[%rd43+6], %rs56;
	add.s16 	%rs61, %rs61, 4;
$L__BB0_11:
	setp.eq.s16 	%p11, %rs63, 0;
	@%p11 bra 	$L__BB0_14;
	cvt.u64.u16 	%rd44, %rs61;
	add.s64 	%rd45, %rd44, %rd5;
	shl.b64 	%rd46, %rd45, 1;
	add.s64 	%rd52, %rd1, %rd46;
$L__BB0_13:
	.pragma "nounroll";
	cvt.u64.u16 	%rd47, %rs61;
	add.s64 	%rd48, %rd47, %rd4;
	shl.b64 	%rd49, %rd48, 1;
	add.s64 	%rd50, %rd2, %rd49;
	ld.global.u16 	%rs57, [%rd50];
	st.global.u16 	[%rd52], %rs57;
	add.s16 	%rs61, %rs61, 1;
	add.s64 	%rd52, %rd52, 2;
	add.s16 	%rs63, %rs63, -1;
	setp.ne.s16 	%p12, %rs63, 0;
	@%p12 bra 	$L__BB0_13;
$L__BB0_14:
	ret;

}
	// .globl	_Z9getmaxdimPfPtS_S_
.visible .entry _Z9getmaxdimPfPtS_S_(
	.param .u64 .ptr .align 1 _Z9getmaxdimPfPtS_S__param_0,
	.param .u64 .ptr .align 1 _Z9getmaxdimPfPtS_S__param_1,
	.param .u64 .ptr .align 1 _Z9getmaxdimPfPtS_S__param_2,
	.param .u64 .ptr .align 1 _Z9getmaxdimPfPtS_S__param_3
)
{
	.reg .pred 	%p<4>;
	.reg .b32 	%r<14>;
	.reg .b32 	%f<11>;
	.reg .b64 	%rd<11>;

	ld.param.u64 	%rd3, [_Z9getmaxdimPfPtS_S__param_0];
	ld.param.u64 	%rd4, [_Z9getmaxdimPfPtS_S__param_1];
	ld.param.u64 	%rd5, [_Z9getmaxdimPfPtS_S__param_2];
	ld.param.u64 	%rd6, [_Z9getmaxdimPfPtS_S__param_3];
	cvta.to.global.u64 	%rd1, %rd6;
	cvta.to.global.u64 	%rd2, %rd5;
	cvta.to.global.u64 	%rd7, %rd4;
	mov.u32 	%r1, %tid.x;
	ld.global.u16 	%r8, [%rd7];
	setp.ge.u32 	%p1, %r1, %r8;
	@%p1 bra 	$L__BB1_5;
	cvta.to.global.u64 	%rd8, %rd3;
	shl.b32 	%r9, %r1, 2;
	mul.wide.u32 	%rd9, %r9, 4;
	add.s64 	%rd10, %rd8, %rd9;
	ld.global.f32 	%f3, [%rd10+8];
	ld.global.f32 	%f4, [%rd10];
	sub.f32 	%f1, %f3, %f4;
	ld.global.f32 	%f5, [%rd10+12];
	ld.global.f32 	%f6, [%rd10+4];
	sub.f32 	%f2, %f5, %f6;
	ld.global.u32 	%r12, [%rd2];
$L__BB1_2:
	mov.b32 	%f7, %r12;
	max.f32 	%f8, %f1, %f7;
	mov.b32 	%r10, %f8;
	atom.relaxed.global.cas.b32 	%r4, [%rd2], %r12, %r10;
	setp.ne.s32 	%p2, %r12, %r4;
	mov.u32 	%r12, %r4;
	@%p2 bra 	$L__BB1_2;
	ld.global.u32 	%r13, [%rd1];
$L__BB1_4:
	mov.b32 	%f9, %r13;
	max.f32 	%f10, %f2, %f9;
	mov.b32 	%r11, %f10;
	atom.relaxed.global.cas.b32 	%r7, [%rd1], %r13, %r11;
	setp.ne.s32 	%p3, %r13, %r7;
	mov.u32 	%r13, %r7;
	@%p3 bra 	$L__BB1_4;
$L__BB1_5:
	ret;

}


// ===== COMPILED SASS (sm_100) =====

	.target	sm_100

	.elftype	@"ET_EXEC"


//--------------------- .note.nv.tkinfo           --------------------------
	.section	.note.nv.tkinfo,"",@"SHT_NOTE"
	.sectionflags	@"SHF_NOTE_NV_TKINFO"
	.tkinfo
        /*0018*/ 	.word	0x00000002
        /*0030*/ 	.string	""
        /*0030*/ 	.string	"ptxas"
        /*0030*/ 	.string	"Cuda compilation tools, release 13.0, V13.0.88"
        /*0030*/ 	.string	"Build cuda_13.0.r13.0/compiler.36424714_0"
        /*0030*/ 	.string	"-arch sm_100 -m 64 "



//--------------------- .note.nv.cuinfo           --------------------------
	.section	.note.nv.cuinfo,"",@"SHT_NOTE"
	.sectionflags	@"SHF_NOTE_NV_CUINFO"
        /*0018*/ 	.short	0x0002
        /*001a*/ 	.short	0x0064
        /*001c*/ 	.short	0x0082
	.zero		2


//--------------------- .nv.info                  --------------------------
	.section	.nv.info,"",@"SHT_CUDA_INFO"
	.align	4


	//----- nvinfo : EIATTR_REGCOUNT
	.align		4
        /*0000*/ 	.byte	0x04, 0x2f
        /*0002*/ 	.short	(.L_1 - .L_0)
	.align		4
.L_0:
        /*0004*/ 	.word	index@(_Z11cropnresizePtS_S_S_PPf)
        /*0008*/ 	.word	0x00000018


	//----- nvinfo : EIATTR_FRAME_SIZE
	.align		4
.L_1:
        /*000c*/ 	.byte	0x04, 0x11
        /*000e*/ 	.short	(.L_3 - .L_2)
	.align		4
.L_2:
        /*0010*/ 	.word	index@(_Z11cropnresizePtS_S_S_PPf)
        /*0014*/ 	.word	0x00000000


	//----- nvinfo : EIATTR_REGCOUNT
	.align		4
.L_3:
        /*0018*/ 	.byte	0x04, 0x2f
        /*001a*/ 	.short	(.L_5 - .L_4)
	.align		4
.L_4:
        /*001c*/ 	.word	index@(_Z9getmaxdimPfPtS_S_)
        /*0020*/ 	.word	0x0000000e


	//----- nvinfo : EIATTR_FRAME_SIZE
	.align		4
.L_5:
        /*0024*/ 	.byte	0x04, 0x11
        /*0026*/ 	.short	(.L_7 - .L_6)
	.align		4
.L_6:
        /*0028*/ 	.word	index@(_Z9getmaxdimPfPtS_S_)
        /*002c*/ 	.word	0x00000000


	//----- nvinfo : EIATTR_MIN_STACK_SIZE
	.align		4
.L_7:
        /*0030*/ 	.byte	0x04, 0x12
        /*0032*/ 	.short	(.L_9 - .L_8)
	.align		4
.L_8:
        /*0034*/ 	.word	index@(_Z9getmaxdimPfPtS_S_)
        /*0038*/ 	.word	0x00000000


	//----- nvinfo : EIATTR_MIN_STACK_SIZE
	.align		4
.L_9:
        /*003c*/ 	.byte	0x04, 0x12
        /*003e*/ 	.short	(.L_11 - .L_10)
	.align		4
.L_10:
        /*0040*/ 	.word	index@(_Z11cropnresizePtS_S_S_PPf)
        /*0044*/ 	.word	0x00000000
.L_11:


//--------------------- .nv.compat                --------------------------
	.section	.nv.compat,"",@"SHT_CUDA_COMPAT_INFO"
	.align	4
        /*0000*/ 	.byte	0x02, 0x09, 0x00, 0x00, 0x02, 0x02, 0x01, 0x00, 0x02, 0x05, 0x05, 0x00, 0x03, 0x07, 0x01, 0x01
        /*0010*/ 	.byte	0x02, 0x03, 0x00, 0x00, 0x02, 0x06, 0x01, 0x00, 0x04, 0x0b, 0x08, 0x00, 0x09, 0x00, 0x00, 0x00
        /*0020*/ 	.byte	0x00, 0x00, 0x00, 0x00


//--------------------- .nv.info._Z9getmaxdimPfPtS_S_ --------------------------
	.section	.nv.info._Z9getmaxdimPfPtS_S_,"",@"SHT_CUDA_INFO"
	.sectionflags	@""
	.align	4


	//----- nvinfo : EIATTR_CUDA_API_VERSION
	.align		4
        /*0000*/ 	.byte	0x04, 0x37
        /*0002*/ 	.short	(.L_13 - .L_12)
.L_12:
        /*0004*/ 	.word	0x00000082


	//----- nvinfo : EIATTR_KPARAM_INFO
	.align		4
.L_13:
        /*0008*/ 	.byte	0x04, 0x17
        /*000a*/ 	.short	(.L_15 - .L_14)
.L_14:
        /*000c*/ 	.word	0x00000000
        /*0010*/ 	.short	0x0003
        /*0012*/ 	.short	0x0018
        /*0014*/ 	.byte	0x00, 0xf5, 0x21, 0x00


	//----- nvinfo : EIATTR_KPARAM_INFO
	.align		4
.L_15:
        /*0018*/ 	.byte	0x04, 0x17
        /*001a*/ 	.short	(.L_17 - .L_16)
.L_16:
        /*001c*/ 	.word	0x00000000
        /*0020*/ 	.short	0x0002
        /*0022*/ 	.short	0x0010
        /*0024*/ 	.byte	0x00, 0xf5, 0x21, 0x00


	//----- nvinfo : EIATTR_KPARAM_INFO
	.align		4
.L_17:
        /*0028*/ 	.byte	0x04, 0x17
        /*002a*/ 	.short	(.L_19 - .L_18)
.L_18:
        /*002c*/ 	.word	0x00000000
        /*0030*/ 	.short	0x0001
        /*0032*/ 	.short	0x0008
        /*0034*/ 	.byte	0x00, 0xf5, 0x21, 0x00


	//----- nvinfo : EIATTR_KPARAM_INFO
	.align		4
.L_19:
        /*0038*/ 	.byte	0x04, 0x17
        /*003a*/ 	.short	(.L_21 - .L_20)
.L_20:
        /*003c*/ 	.word	0x00000000
        /*0040*/ 	.short	0x0000
        /*0042*/ 	.short	0x0000
        /*0044*/ 	.byte	0x00, 0xf5, 0x21, 0x00


	//----- nvinfo : EIATTR_SPARSE_MMA_MASK
	.align		4
.L_21:
        /*0048*/ 	.byte	0x03, 0x50
        /*004a*/ 	.short	0x0000


	//----- nvinfo : EIATTR_MAXREG_COUNT
	.align		4
        /*004c*/ 	.byte	0x03, 0x1b
        /*004e*/ 	.short	0x00ff


	//----- nvinfo : EIATTR_MERCURY_ISA_VERSION
	.align		4
        /*0050*/ 	.byte	0x03, 0x5f
        /*0052*/ 	.short	0x0101


	//----- nvinfo : EIATTR_VRC_CTA_INIT_COUNT
	.align		4
        /*0054*/ 	.byte	0x02, 0x4a
	.zero		1
	.zero		1


	//----- nvinfo : EIATTR_EXIT_INSTR_OFFSETS
	.align		4
        /*0058*/ 	.byte	0x04, 0x1c
        /*005a*/ 	.short	(.L_23 - .L_22)


	//   ....[0]....
.L_22:
        /*005c*/ 	.word	0x00000060


	//   ....[1]....
        /*0060*/ 	.word	0x00000220


	//----- nvinfo : EIATTR_CRS_STACK_SIZE
	.align		4
.L_23:
        /*0064*/ 	.byte	0x04, 0x1e
        /*0066*/ 	.short	(.L_25 - .L_24)
.L_24:
        /*0068*/ 	.word	0x00000000


	//----- nvinfo : EIATTR_CBANK_PARAM_SIZE
	.align		4
.L_25:
        /*006c*/ 	.byte	0x03, 0x19
        /*006e*/ 	.short	0x0020


	//----- nvinfo : EIATTR_PARAM_CBANK
	.align		4
        /*0070*/ 	.byte	0x04, 0x0a
        /*0072*/ 	.short	(.L_27 - .L_26)
	.align		4
.L_26:
        /*0074*/ 	.word	index@(.nv.constant0._Z9getmaxdimPfPtS_S_)
        /*0078*/ 	.short	0x0380
        /*007a*/ 	.short	0x0020


	//----- nvinfo : EIATTR_SW_WAR
	.align		4
.L_27:
        /*007c*/ 	.byte	0x04, 0x36
        /*007e*/ 	.short	(.L_29 - .L_28)
.L_28:
        /*0080*/ 	.word	0x00000008
.L_29:


//--------------------- .nv.info._Z11cropnresizePtS_S_S_PPf --------------------------
	.section	.nv.info._Z11cropnresizePtS_S_S_PPf,"",@"SHT_CUDA_INFO"
	.sectionflags	@""
	.align	4


	//----- nvinfo : EIATTR_CUDA_API_VERSION
	.align		4
        /*0000*/ 	.byte	0x04, 0x37
        /*0002*/ 	.short	(.L_31 - .L_30)
.L_30:
        /*0004*/ 	.word	0x00000082


	//----- nvinfo : EIATTR_KPARAM_INFO
	.align		4
.L_31:
        /*0008*/ 	.byte	0x04, 0x17
        /*000a*/ 	.short	(.L_33 - .L_32)
.L_32:
        /*000c*/ 	.word	0x00000000
        /*0010*/ 	.short	0x0004
        /*0012*/ 	.short	0x0020
        /*0014*/ 	.byte	0x00, 0xf5, 0x21, 0x00


	//----- nvinfo : EIATTR_KPARAM_INFO
	.align		4
.L_33:
        /*0018*/ 	.byte	0x04, 0x17
        /*001a*/ 	.short	(.L_35 - .L_34)
.L_34:
        /*001c*/ 	.word	0x00000000
        /*0020*/ 	.short	0x0003
        /*0022*/ 	.short	0x0018
        /*0024*/ 	.byte	0x00, 0xf5, 0x21, 0x00


	//----- nvinfo : EIATTR_KPARAM_INFO
	.align		4
.L_35:
        /*0028*/ 	.byte	0x04, 0x17
        /*002a*/ 	.short	(.L_37 - .L_36)
.L_36:
        /*002c*/ 	.word	0x00000000
        /*0030*/ 	.short	0x0002
        /*0032*/ 	.short	0x0010
        /*0034*/ 	.byte	0x00, 0xf5, 0x21, 0x00


	//----- nvinfo : EIATTR_KPARAM_INFO
	.align		4
.L_37:
        /*0038*/ 	.byte	0x04, 0x17
        /*003a*/ 	.short	(.L_39 - .L_38)
.L_38:
        /*003c*/ 	.word	0x00000000
        /*0040*/ 	.short	0x0001
        /*0042*/ 	.short	0x0008
        /*0044*/ 	.byte	0x00, 0xf5, 0x21, 0x00


	//----- nvinfo : EIATTR_KPARAM_INFO
	.align		4
.L_39:
        /*0048*/ 	.byte	0x04, 0x17
        /*004a*/ 	.short	(.L_41 - .L_40)
.L_40:
        /*004c*/ 	.word	0x00000000
        /*0050*/ 	.short	0x0000
        /*0052*/ 	.short	0x0000
        /*0054*/ 	.byte	0x00, 0xf5, 0x21, 0x00


	//----- nvinfo : EIATTR_SPARSE_MMA_MASK
	.align		4
.L_41:
        /*0058*/ 	.byte	0x03, 0x50
        /*005a*/ 	.short	0x0000


	//----- nvinfo : EIATTR_MAXREG_COUNT
	.align		4
        /*005c*/ 	.byte	0x03, 0x1b
        /*005e*/ 	.short	0x00ff


	//----- nvinfo : EIATTR_MERCURY_ISA_VERSION
	.align		4
        /*0060*/ 	.byte	0x03, 0x5f
        /*0062*/ 	.short	0x0101


	//----- nvinfo : EIATTR_VRC_CTA_INIT_COUNT
	.align		4
        /*0064*/ 	.byte	0x02, 0x4a
	.zero		1
	.zero		1


	//----- nvinfo : EIATTR_EXIT_INSTR_OFFSETS
	.align		4
        /*0068*/ 	.byte	0x04, 0x1c
        /*006a*/ 	.short	(.L_43 - .L_42)


	//   ....[0]....
.L_42:
        /*006c*/ 	.word	0x00000290


	//   ....[1]....
        /*0070*/ 	.word	0x000005e0


	//   ....[2]....
        /*0074*/ 	.word	0x00000a20


	//   ....[3]....
        /*0078*/ 	.word	0x00000c20


	//   ....[4]....
        /*007c*/ 	.word	0x00000db0


	//   ....[5]....
        /*0080*/ 	.word	0x00000f30


	//----- nvinfo : EIATTR_CBANK_PARAM_SIZE
	.align		4
.L_43:
        /*0084*/ 	.byte	0x03, 0x19
        /*0086*/ 	.short	0x0028


	//----- nvinfo : EIATTR_PARAM_CBANK
	.align		4
        /*0088*/ 	.byte	0x04, 0x0a
        /*008a*/ 	.short	(.L_45 - .L_44)
	.align		4
.L_44:
        /*008c*/ 	.word	index@(.nv.constant0._Z11cropnresizePtS_S_S_PPf)
        /*0090*/ 	.short	0x0380
        /*0092*/ 	.short	0x0028


	//----- nvinfo : EIATTR_SW_WAR
	.align		4
.L_45:
        /*0094*/ 	.byte	0x04, 0x36
        /*0096*/ 	.short	(.L_47 - .L_46)
.L_46:
        /*0098*/ 	.word	0x00000008
.L_47:


//--------------------- .nv.callgraph             --------------------------
	.section	.nv.callgraph,"",@"SHT_CUDA_CALLGRAPH"
	.align	4
	.sectionentsize	8
	.align		4
        /*0000*/ 	.word	0x00000000
	.align		4
        /*0004*/ 	.word	0xffffffff
	.align		4
        /*0008*/ 	.word	0x00000000
	.align		4
        /*000c*/ 	.word	0xfffffffe
	.align		4
        /*0010*/ 	.word	0x00000000
	.align		4
        /*0014*/ 	.word	0xfffffffd
	.align		4
        /*0018*/ 	.word	0x00000000
	.align		4
        /*001c*/ 	.word	0xfffffffc


//--------------------- .text._Z9getmaxdimPfPtS_S_ --------------------------
	.section	.text._Z9getmaxdimPfPtS_S_,"ax",@progbits
	.align	128
        .global         _Z9getmaxdimPfPtS_S_
        .type           _Z9getmaxdimPfPtS_S_,@function
        .size           _Z9getmaxdimPfPtS_S_,(.L_x_10 - _Z9getmaxdimPfPtS_S_)
        .other          _Z9getmaxdimPfPtS_S_,@"STO_CUDA_ENTRY STV_DEFAULT"
_Z9getmaxdimPfPtS_S_:
.text._Z9getmaxdimPfPtS_S_:
[----:B------:R-:W-:Y:S08]  /*0000*/  LDC R1, c[0x0][0x37c] ;  /* 0x0000df00ff017b82 */ /* 0x000ff00000000800 */
[----:B------:R-:W0:Y:S01]  /*0010*/  LDC.64 R2, c[0x0][0x388] ;  /* 0x0000e200ff027b82 */ /* 0x000e220000000a00 */
[----:B------:R-:W0:Y:S02]  /*0020*/  LDCU.64 UR4, c[0x0][0x358] ;  /* 0x00006b00ff0477ac */ /* 0x000e240008000a00 */
[----:B0-----:R-:W2:Y:S01]  /*0030*/  LDG.E.U16 R2, desc[UR4][R2.64] ;  /* 0x0000000402027981 */ /* 0x001ea2000c1e1500 */
[----:B------:R-:W2:Y:S02]  /*0040*/  S2R R7, SR_TID.X ;  /* 0x0000000000077919 */ /* 0x000ea40000002100 */
[----:B--2---:R-:W-:-:S13]  /*0050*/  ISETP.GE.U32.AND P0, PT, R7, R2, PT ;  /* 0x000000020700720c */ /* 0x004fda0003f06070 */
[----:B------:R-:W-:Y:S05]  /*0060*/  @P0 EXIT ;  /* 0x000000000000094d */ /* 0x000fea0003800000 */
[----:B------:R-:W0:Y:S01]  /*0070*/  LDC.64 R2, c[0x0][0x380] ;  /* 0x0000e000ff027b82 */ /* 0x000e220000000a00 */
[----:B------:R-:W-:-:S07]  /*0080*/  IMAD.SHL.U32 R7, R7, 0x4, RZ ;  /* 0x0000000407077824 */ /* 0x000fce00078e00ff */
[----:B------:R-:W1:Y:S01]  /*0090*/  LDC.64 R4, c[0x0][0x390] ;  /* 0x0000e400ff047b82 */ /* 0x000e620000000a00 */
[----:B0-----:R-:W-:-:S05]  /*00a0*/  IMAD.WIDE.U32 R2, R7, 0x4, R2 ;  /* 0x0000000407027825 */ /* 0x001fca00078e0002 */
[----:B------:R-:W2:Y:S04]  /*00b0*/  LDG.E R0, desc[UR4][R2.64+0x8] ;  /* 0x0000080402007981 */ /* 0x000ea8000c1e1900 */
[----:B------:R-:W2:Y:S04]  /*00c0*/  LDG.E R7, desc[UR4][R2.64] ;  /* 0x0000000402077981 */ /* 0x000ea8000c1e1900 */
[----:B------:R-:W3:Y:S04]  /*00d0*/  LDG.E R6, desc[UR4][R2.64+0xc] ;  /* 0x00000c0402067981 */ /* 0x000ee8000c1e1900 */
[----:B------:R-:W3:Y:S04]  /*00e0*/  LDG.E R9, desc[UR4][R2.64+0x4] ;  /* 0x0000040402097981 */ /* 0x000ee8000c1e1900 */
[----:B-1----:R0:W5:Y:S01]  /*00f0*/  LDG.E R10, desc[UR4][R4.64] ;  /* 0x00000004040a7981 */ /* 0x002162000c1e1900 */
[----:B------:R-:W-:Y:S01]  /*0100*/  BSSY B0, `(.L_x_0) ;  /* 0x0000009000007945 */ /* 0x000fe20003800000 */
[----:B--2---:R-:W-:Y:S01]  /*0110*/  FADD R7, R0, -R7 ;  /* 0x8000000700077221 */ /* 0x004fe20000000000 */
[----:B0--3--:R-:W-:-:S07]  /*0120*/  FADD R9, R6, -R9 ;  /* 0x8000000906097221 */ /* 0x009fce0000000000 */
.L_x_1:
[----:B-----5:R-:W-:Y:S01]  /*0130*/  FMNMX R11, R7, R10, !PT ;  /* 0x0000000a070b7209 */ /* 0x020fe20007800000 */
[----:B------:R-:W-:Y:S05]  /*0140*/  YIELD ;  /* 0x0000000000007946 */ /* 0x000fea0003800000 */
[----:B------:R-:W2:Y:S02]  /*0150*/  ATOMG.E.CAS.STRONG.GPU PT, R11, [R4], R10, R11 ;  /* 0x0000000a040b73a9 */ /* 0x000ea400001ee10b */
[-C--:B--2---:R-:W-:Y:S02]  /*0160*/  ISETP.NE.AND P0, PT, R10, R11.reuse, PT ;  /* 0x0000000b0a00720c */ /* 0x084fe40003f05270 */
[----:B------:R-:W-:-:S11]  /*0170*/  MOV R10, R11 ;  /* 0x0000000b000a7202 */ /* 0x000fd60000000f00 */
[----:B------:R-:W-:Y:S05]  /*0180*/  @P0 BRA `(.L_x_1) ;  /* 0xfffffffc00e80947 */ /* 0x000fea000383ffff */
[----:B------:R-:W-:Y:S05]  /*0190*/  BSYNC B0 ;  /* 0x0000000000007941 */ /* 0x000fea0003800000 */
.L_x_0:
[----:B------:R-:W0:Y:S02]  /*01a0*/  LDC.64 R2, c[0x0][0x398] ;  /* 0x0000e600ff027b82 */ /* 0x000e240000000a00 */
[----:B0-----:R0:W5:Y:S02]  /*01b0*/  LDG.E R4, desc[UR4][R2.64] ;  /* 0x0000000402047981 */ /* 0x001164000c1e1900 */
.L_x_2:
[----:B-----5:R-:W-:Y:S01]  /*01c0*/  FMNMX R5, R9, R4, !PT ;  /* 0x0000000409057209 */ /* 0x020fe20007800000 */
[----:B------:R-:W-:Y:S05]  /*01d0*/  YIELD ;  /* 0x0000000000007946 */ /* 0x000fea0003800000 */
[----:B------:R-:W2:Y:S02]  /*01e0*/  ATOMG.E.CAS.STRONG.GPU PT, R5, [R2], R4, R5 ;  /* 0x00000004020573a9 */ /* 0x000ea400001ee105 */
[----:B--2---:R-:W-:Y:S01]  /*01f0*/  ISETP.NE.AND P0, PT, R4, R5, PT ;  /* 0x000000050400720c */ /* 0x004fe20003f05270 */
[----:B------:R-:W-:-:S12]  /*0200*/  IMAD.MOV.U32 R4, RZ, RZ, R5 ;  /* 0x000000ffff047224 */ /* 0x000fd800078e0005 */
[----:B------:R-:W-:Y:S05]  /*0210*/  @P0 BRA `(.L_x_2) ;  /* 0xfffffffc00e80947 */ /* 0x000fea000383ffff */
[----:B------:R-:W-:Y:S05]  /*0220*/  EXIT ;  /* 0x000000000000794d */ /* 0x000fea0003800000 */
.L_x_3:
[----:B------:R-:W-:-:S00]  /*0230*/  BRA `(.L_x_3) ;  /* 0xfffffffc00fc7947 */ /* 0x000fc0000383ffff */
[----:B------:R-:W-:-:S00]  /*0240*/  NOP ;  /* 0x0000000000007918 */ /* 0x000fc00000000000 */
        /* <DEDUP_REMOVED lines=11> */
.L_x_10:


//--------------------- .text._Z11cropnresizePtS_S_S_PPf --------------------------
	.section	.text._Z11cropnresizePtS_S_S_PPf,"ax",@progbits
	.align	128
        .global         _Z11cropnresizePtS_S_S_PPf
        .type           _Z11cropnresizePtS_S_S_PPf,@function
        .size           _Z11cropnresizePtS_S_S_PPf,(.L_x_11 - _Z11cropnresizePtS_S_S_PPf)
        .other          _Z11cropnresizePtS_S_S_PPf,@"STO_CUDA_ENTRY STV_DEFAULT"
_Z11cropnresizePtS_S_S_PPf:
.text._Z11cropnresizePtS_S_S_PPf:
[----:B------:R-:W-:Y:S01]  /*0000*/  LDC R1, c[0x0][0x37c] ;  /* 0x0000df00ff017b82 */ /* 0x000fe20000000800 */
[----:B------:R-:W0:Y:S01]  /*0010*/  S2R R0, SR_CTAID.Z ;  /* 0x0000000000007919 */ /* 0x000e220000002700 */
[----:B------:R-:W1:Y:S01]  /*0020*/  LDCU UR6, c[0x0][0x360] ;  /* 0x00006c00ff0677ac */ /* 0x000e620008000800 */
[----:B------:R-:W0:Y:S01]  /*0030*/  S2R R3, SR_TID.Z ;  /* 0x0000000000037919 */ /* 0x000e220000002300 */
[----:B------:R-:W2:Y:S01]  /*0040*/  LDCU UR7, c[0x0][0x364] ;  /* 0x00006c80ff0777ac */ /* 0x000ea20008000800 */
[----:B------:R-:W0:Y:S01]  /*0050*/  LDCU UR4, c[0x0][0x368] ;  /* 0x00006d00ff0477ac */ /* 0x000e220008000800 */
[----:B------:R-:W3:Y:S01]  /*0060*/  LDCU.64 UR8, c[0x0][0x3a0] ;  /* 0x00007400ff0877ac */ /* 0x000ee20008000a00 */
[----:B0-----:R-:W-:Y:S01]  /*0070*/  IMAD R0, R0, UR4, R3 ;  /* 0x0000000400007c24 */ /* 0x001fe2000f8e0203 */
[----:B------:R-:W0:Y:S03]  /*0080*/  LDCU.64 UR4, c[0x0][0x358] ;  /* 0x00006b00ff0477ac */ /* 0x000e260008000a00 */
[----:B------:R-:W-:-:S05]  /*0090*/  IMAD.SHL.U32 R0, R0, 0x8, RZ ;  /* 0x0000000800007824 */ /* 0x000fca00078e00ff */
[----:B------:R-:W-:-:S04]  /*00a0*/  LOP3.LUT R0, R0, 0x7fff8, RZ, 0xc0, !PT ;  /* 0x0007fff800007812 */ /* 0x000fc800078ec0ff */
[----:B---3--:R-:W-:-:S05]  /*00b0*/  IADD3 R4, P0, PT, R0, UR8, RZ ;  /* 0x0000000800047c10 */ /* 0x008fca000ff1e0ff */
[----:B------:R-:W-:-:S06]  /*00c0*/  IMAD.X R5, RZ, RZ, UR9, P0 ;  /* 0x00000009ff057e24 */ /* 0x000fcc00080e06ff */
[----:B0-----:R-:W3:Y:S01]  /*00d0*/  LDG.E.64 R4, desc[UR4][R4.64] ;  /* 0x0000000404047981 */ /* 0x001ee2000c1e1b00 */
[----:B------:R-:W0:Y:S03]  /*00e0*/  LDC.64 R8, c[0x0][0x398] ;  /* 0x0000e600ff087b82 */ /* 0x000e260000000a00 */
[----:B0-----:R-:W4:Y:S04]  /*00f0*/  LDG.E.U16 R0, desc[UR4][R8.64+0x4] ;  /* 0x0000040408007981 */ /* 0x001f28000c1e1500 */
[----:B------:R-:W5:Y:S04]  /*0100*/  LDG.E.U16 R2, desc[UR4][R8.64+0x2] ;  /* 0x0000020408027981 */ /* 0x000f68000c1e1500 */
[----:B---3--:R-:W3:Y:S04]  /*0110*/  LDG.E R12, desc[UR4][R4.64+0xc] ;  /* 0x00000c04040c7981 */ /* 0x008ee8000c1e1900 */
[----:B------:R-:W3:Y:S04]  /*0120*/  LDG.E R7, desc[UR4][R4.64+0x4] ;  /* 0x0000040404077981 */ /* 0x000ee8000c1e1900 */
[----:B------:R-:W3:Y:S04]  /*0130*/  LDG.E R11, desc[UR4][R4.64+0x8] ;  /* 0x00000804040b7981 */ /* 0x000ee8000c1e1900 */
[----:B------:R2:W3:Y:S01]  /*0140*/  LDG.E R6, desc[UR4][R4.64] ;  /* 0x0000000404067981 */ /* 0x0004e2000c1e1900 */
[----:B------:R-:W2:Y:S01]  /*0150*/  S2R R15, SR_CTAID.Y ;  /* 0x00000000000f7919 */ /* 0x000ea20000002600 */
[----:B------:R-:W2:Y:S01]  /*0160*/  S2R R16, SR_TID.Y ;  /* 0x0000000000107919 */ /* 0x000ea20000002200 */
[----:B------:R-:W1:Y:S01]  /*0170*/  S2R R13, SR_CTAID.X ;  /* 0x00000000000d7919 */ /* 0x000e620000002500 */
[----:B----4-:R-:W0:Y:S01]  /*0180*/  I2F.U16 R10, R0 ;  /* 0x00000000000a7306 */ /* 0x010e220000101000 */
[----:B------:R-:W1:Y:S07]  /*0190*/  S2R R14, SR_TID.X ;  /* 0x00000000000e7919 */ /* 0x000e6e0000002100 */
[----:B-----5:R-:W4:Y:S01]  /*01a0*/  I2F.U16 R3, R2 ;  /* 0x0000000200037306 */ /* 0x020f220000101000 */
[----:B--2---:R-:W-:-:S02]  /*01b0*/  IMAD R5, R15, UR7, R16 ;  /* 0x000000070f057c24 */ /* 0x004fc4000f8e0210 */
[----:B-1----:R-:W-:Y:S02]  /*01c0*/  IMAD R4, R13, UR6, R14 ;  /* 0x000000060d047c24 */ /* 0x002fe4000f8e020e */
[----:B---3--:R-:W-:-:S04]  /*01d0*/  FADD R9, R12, -R7 ;  /* 0x800000070c097221 */ /* 0x008fc80000000000 */
[----:B0-----:R-:W-:Y:S01]  /*01e0*/  FMUL R9, R10, R9 ;  /* 0x000000090a097220 */ /* 0x001fe20000400000 */
[----:B------:R-:W-:Y:S01]  /*01f0*/  LOP3.LUT R10, R5, 0xffff, RZ, 0xc0, !PT ;  /* 0x0000ffff050a7812 */ /* 0x000fe200078ec0ff */
[----:B------:R-:W-:-:S04]  /*0200*/  FADD R8, R11, -R6 ;  /* 0x800000060b087221 */ /* 0x000fc80000000000 */
[----:B------:R-:W0:Y:S01]  /*0210*/  F2I.U32.TRUNC.NTZ R9, R9 ;  /* 0x0000000900097305 */ /* 0x000e22000020f000 */
[----:B----4-:R-:W-:Y:S01]  /*0220*/  FMUL R3, R3, R8 ;  /* 0x0000000803037220 */ /* 0x010fe20000400000 */
[----:B------:R-:W-:-:S06]  /*0230*/  LOP3.LUT R8, R4, 0xffff, RZ, 0xc0, !PT ;  /* 0x0000ffff04087812 */ /* 0x000fcc00078ec0ff */
[----:B------:R-:W1:Y:S01]  /*0240*/  F2I.U32.TRUNC.NTZ R3, R3 ;  /* 0x0000000300037305 */ /* 0x000e62000020f000 */
[----:B0-----:R-:W-:-:S04]  /*0250*/  LOP3.LUT R13, R9, 0xffff, RZ, 0xc0, !PT ;  /* 0x0000ffff090d7812 */ /* 0x001fc800078ec0ff */
[----:B------:R-:W-:Y:S02]  /*0260*/  ISETP.GE.U32.AND P0, PT, R10, R13, PT ;  /* 0x0000000d0a00720c */ /* 0x000fe40003f06070 */
[----:B-1----:R-:W-:-:S04]  /*0270*/  LOP3.LUT R11, R3, 0xffff, RZ, 0xc0, !PT ;  /* 0x0000ffff030b7812 */ /* 0x002fc800078ec0ff */
[----:B------:R-:W-:-:S13]  /*0280*/  ISETP.GE.U32.OR P0, PT, R8, R11, P0 ;  /* 0x0000000b0800720c */ /* 0x000fda0000706470 */
[----:B------:R-:W-:Y:S05]  /*0290*/  @P0 EXIT ;  /* 0x000000000000094d */ /* 0x000fea0003800000 */
[----:B------:R-:W0:Y:S02]  /*02a0*/  LDC.64 R10, c[0x0][0x390] ;  /* 0x0000e400ff0a7b82 */ /* 0x000e240000000a00 */
[----:B0-----:R-:W2:Y:S04]  /*02b0*/  LDG.E.U16 R8, desc[UR4][R10.64+0x2] ;  /* 0x000002040a087981 */ /* 0x001ea8000c1e1500 */
[----:B------:R0:W3:Y:S01]  /*02c0*/  LDG.E.U16 R3, desc[UR4][R10.64] ;  /* 0x000000040a037981 */ /* 0x0000e2000c1e1500 */
[----:B------:R-:W1:Y:S01]  /*02d0*/  I2F.U32.RP R14, R0 ;  /* 0x00000000000e7306 */ /* 0x000e620000209000 */
[----:B------:R-:W-:Y:S01]  /*02e0*/  IMAD.MOV R17, RZ, RZ, -R0 ;  /* 0x000000ffff117224 */ /* 0x000fe200078e0a00 */
[----:B------:R-:W-:Y:S01]  /*02f0*/  ISETP.NE.U32.AND P1, PT, R0, RZ, PT ;  /* 0x000000ff0000720c */ /* 0x000fe20003f25070 */
[----:B------:R-:W-:Y:S01]  /*0300*/  IMAD.MOV R15, RZ, RZ, -R2 ;  /* 0x000000ffff0f7224 */ /* 0x000fe200078e0a02 */
[----:B------:R-:W-:-:S04]  /*0310*/  ISETP.NE.U32.AND P0, PT, R2, RZ, PT ;  /* 0x000000ff0200720c */ /* 0x000fc80003f05070 */
[----:B------:R-:W4:Y:S08]  /*0320*/  I2F.U32.RP R13, R2 ;  /* 0x00000002000d7306 */ /* 0x000f300000209000 */
[----:B-1----:R-:W-:Y:S08]  /*0330*/  MUFU.RCP R14, R14 ;  /* 0x0000000e000e7308 */ /* 0x002ff00000001000 */
[----:B----4-:R-:W0:Y:S08]  /*0340*/  MUFU.RCP R13, R13 ;  /* 0x0000000d000d7308 */ /* 0x010e300000001000 */
[----:B------:R-:W1:Y:S08]  /*0350*/  I2F.U16 R12, R5 ;  /* 0x00000005000c7306 */ /* 0x000e700000101000 */
[----:B------:R-:W4:Y:S01]  /*0360*/  I2F.U16 R9, R4 ;  /* 0x0000000400097306 */ /* 0x000f220000101000 */
[----:B0-----:R-:W-:-:S02]  /*0370*/  VIADD R10, R13, 0xffffffe ;  /* 0x0ffffffe0d0a7836 */ /* 0x001fc40000000000 */
[----:B-1----:R-:W-:-:S05]  /*0380*/  FMUL R12, R7, R12 ;  /* 0x0000000c070c7220 */ /* 0x002fca0000400000 */
[----:B------:R0:W1:Y:S01]  /*0390*/  F2I.FTZ.U32.TRUNC.NTZ R11, R10 ;  /* 0x0000000a000b7305 */ /* 0x000062000021f000 */
[----:B----4-:R-:W-:Y:S01]  /*03a0*/  FADD R9, R6, R9 ;  /* 0x0000000906097221 */ /* 0x010fe20000000000 */
[----:B------:R-:W-:-:S06]  /*03b0*/  VIADD R6, R14, 0xffffffe ;  /* 0x0ffffffe0e067836 */ /* 0x000fcc0000000000 */
[----:B------:R-:W4:Y:S01]  /*03c0*/  F2I.U32.TRUNC.NTZ R12, R12 ;  /* 0x0000000c000c7305 */ /* 0x000f22000020f000 */
[----:B0-----:R-:W-:Y:S02]  /*03d0*/  IMAD.MOV.U32 R10, RZ, RZ, RZ ;  /* 0x000000ffff0a7224 */ /* 0x001fe400078e00ff */
[----:B-1----:R-:W-:-:S05]  /*03e0*/  IMAD R15, R15, R11, RZ ;  /* 0x0000000b0f0f7224 */ /* 0x002fca00078e02ff */
[----:B------:R0:W1:Y:S01]  /*03f0*/  F2I.FTZ.U32.TRUNC.NTZ R7, R6 ;  /* 0x0000000600077305 */ /* 0x000062000021f000 */
[----:B------:R-:W-:Y:S01]  /*0400*/  IMAD.HI.U32 R10, R11, R15, R10 ;  /* 0x0000000f0b0a7227 */ /* 0x000fe200078e000a */
[----:B----4-:R-:W-:-:S06]  /*0410*/  LOP3.LUT R13, R12, 0xffff, RZ, 0xc0, !PT ;  /* 0x0000ffff0c0d7812 */ /* 0x010fcc00078ec0ff */
[----:B------:R-:W4:Y:S01]  /*0420*/  F2I.U32.TRUNC.NTZ R9, R9 ;  /* 0x0000000900097305 */ /* 0x000f22000020f000 */
[----:B0-----:R-:W-:Y:S02]  /*0430*/  IMAD.MOV.U32 R6, RZ, RZ, RZ ;  /* 0x000000ffff067224 */ /* 0x001fe400078e00ff */
[----:B------:R-:W-:Y:S02]  /*0440*/  IMAD R13, R2, R13, RZ ;  /* 0x0000000d020d7224 */ /* 0x000fe400078e02ff */
[----:B-1----:R-:W-:-:S04]  /*0450*/  IMAD R17, R17, R7, RZ ;  /* 0x0000000711117224 */ /* 0x002fc800078e02ff */
[----:B------:R-:W-:Y:S01]  /*0460*/  IMAD.HI.U32 R6, R7, R17, R6 ;  /* 0x0000001107067227 */ /* 0x000fe200078e0006 */
[----:B----4-:R-:W-:-:S05]  /*0470*/  LOP3.LUT R9, R9, 0xffff, RZ, 0xc0, !PT ;  /* 0x0000ffff09097812 */ /* 0x010fca00078ec0ff */
[----:B------:R-:W-:-:S04]  /*0480*/  IMAD.HI.U32 R6, R6, R13, RZ ;  /* 0x0000000d06067227 */ /* 0x000fc800078e00ff */
[----:B--2---:R-:W-:-:S04]  /*0490*/  IMAD R9, R8, R9, RZ ;  /* 0x0000000908097224 */ /* 0x004fc800078e02ff */
[----:B------:R-:W-:-:S04]  /*04a0*/  IMAD.HI.U32 R7, R10, R9, RZ ;  /* 0x000000090a077227 */ /* 0x000fc800078e00ff */
[----:B------:R-:W-:Y:S02]  /*04b0*/  IMAD.MOV R10, RZ, RZ, -R6 ;  /* 0x000000ffff0a7224 */ /* 0x000fe400078e0a06 */
[----:B------:R-:W-:Y:S02]  /*04c0*/  IMAD.MOV R8, RZ, RZ, -R7 ;  /* 0x000000ffff087224 */ /* 0x000fe400078e0a07 */
[----:B------:R-:W-:Y:S02]  /*04d0*/  IMAD R13, R0, R10, R13 ;  /* 0x0000000a000d7224 */ /* 0x000fe400078e020d */
[----:B------:R-:W-:-:S03]  /*04e0*/  IMAD R9, R2, R8, R9 ;  /* 0x0000000802097224 */ /* 0x000fc600078e0209 */
[----:B------:R-:W-:Y:S02]  /*04f0*/  ISETP.GE.U32.AND P4, PT, R13, R0, PT ;  /* 0x000000000d00720c */ /* 0x000fe40003f86070 */
[----:B------:R-:W-:-:S11]  /*0500*/  ISETP.GE.U32.AND P2, PT, R9, R2, PT ;  /* 0x000000020900720c */ /* 0x000fd60003f46070 */
[----:B------:R-:W-:Y:S02]  /*0510*/  @P4 IMAD.IADD R13, R13, 0x1, -R0 ;  /* 0x000000010d0d4824 */ /* 0x000fe400078e0a00 */
[----:B------:R-:W-:Y:S02]  /*0520*/  @P2 IMAD.IADD R9, R9, 0x1, -R2 ;  /* 0x0000000109092824 */ /* 0x000fe400078e0a02 */
[----:B------:R-:W-:Y:S01]  /*0530*/  @P2 VIADD R7, R7, 0x1 ;  /* 0x0000000107072836 */ /* 0x000fe20000000000 */
[----:B------:R-:W-:Y:S01]  /*0540*/  ISETP.GE.U32.AND P5, PT, R13, R0, PT ;  /* 0x000000000d00720c */ /* 0x000fe20003fa6070 */
[----:B------:R-:W-:Y:S01]  /*0550*/  @P4 VIADD R6, R6, 0x1 ;  /* 0x0000000106064836 */ /* 0x000fe20000000000 */
[----:B------:R-:W-:Y:S02]  /*0560*/  ISETP.GE.U32.AND P3, PT, R9, R2, PT ;  /* 0x000000020900720c */ /* 0x000fe40003f66070 */
[----:B---3--:R-:W-:-:S09]  /*0570*/  ISETP.NE.AND P2, PT, R3, RZ, PT ;  /* 0x000000ff0300720c */ /* 0x008fd20003f45270 */
[----:B------:R-:W-:Y:S01]  /*0580*/  @P5 VIADD R6, R6, 0x1 ;  /* 0x0000000106065836 */ /* 0x000fe20000000000 */
[----:B------:R-:W-:Y:S01]  /*0590*/  @!P1 LOP3.LUT R6, RZ, R0, RZ, 0x33, !PT ;  /* 0x00000000ff069212 */ /* 0x000fe200078e33ff */
[----:B------:R-:W-:Y:S01]  /*05a0*/  @P3 VIADD R7, R7, 0x1 ;  /* 0x0000000107073836 */ /* 0x000fe20000000000 */
[----:B------:R-:W-:Y:S01]  /*05b0*/  @!P0 LOP3.LUT R7, RZ, R2, RZ, 0x33, !PT ;  /* 0x00000002ff078212 */ /* 0x000fe200078e33ff */
[----:B------:R-:W-:-:S04]  /*05c0*/  IMAD R0, R5, R0, R4 ;  /* 0x0000000005007224 */ /* 0x000fc800078e0204 */
[----:B------:R-:W-:Y:S01]  /*05d0*/  IMAD R2, R2, R6, R7 ;  /* 0x0000000602027224 */ /* 0x000fe200078e0207 */
[----:B------:R-:W-:Y:S06]  /*05e0*/  @!P2 EXIT ;  /* 0x000000000000a94d */ /* 0x000fec0003800000 */
[C---:B------:R-:W-:Y:S02]  /*05f0*/  ISETP.GE.U32.AND P1, PT, R3.reuse, 0x10, PT ;  /* 0x000000100300780c */ /* 0x040fe40003f26070 */
[----:B------:R-:W-:Y:S02]  /*0600*/  PRMT R8, R0, 0x9910, RZ ;  /* 0x0000991000087816 */ /* 0x000fe400000000ff */
[C---:B------:R-:W-:Y:S02]  /*0610*/  PRMT R5, R3.reuse, 0x9910, RZ ;  /* 0x0000991003057816 */ /* 0x040fe400000000ff */
[----:B------:R-:W-:Y:S02]  /*0620*/  PRMT R2, R2, 0x9910, RZ ;  /* 0x0000991002027816 */ /* 0x000fe400000000ff */
[----:B------:R-:W-:Y:S01]  /*0630*/  LOP3.LUT R12, R3, 0xf, RZ, 0xc0, !PT ;  /* 0x0000000f030c7812 */ /* 0x000fe200078ec0ff */
[----:B------:R-:W-:Y:S01]  /*0640*/  IMAD R8, R5, R8, RZ ;  /* 0x0000000805087224 */ /* 0x000fe200078e02ff */
[----:B------:R-:W-:Y:S01]  /*0650*/  PRMT R0, RZ, 0x7610, R0 ;  /* 0x00007610ff007816 */ /* 0x000fe20000000000 */
[----:B------:R-:W-:Y:S01]  /*0660*/  IMAD R2, R2, R5, RZ ;  /* 0x0000000502027224 */ /* 0x000fe200078e02ff */
[----:B------:R-:W-:-:S02]  /*0670*/  ISETP.NE.AND P0, PT, R12, RZ, PT ;  /* 0x000000ff0c00720c */ /* 0x000fc40003f05270 */
[----:B------:R-:W-:Y:S02]  /*0680*/  LOP3.LUT R8, R8, 0xffff, RZ, 0xc0, !PT ;  /* 0x0000ffff08087812 */ /* 0x000fe400078ec0ff */
[----:B------:R-:W-:Y:S01]  /*0690*/  LOP3.LUT R2, R2, 0xffff, RZ, 0xc0, !PT ;  /* 0x0000ffff02027812 */ /* 0x000fe200078ec0ff */
[----:B------:R-:W-:Y:S08]  /*06a0*/  @!P1 BRA `(.L_x_4) ;  /* 0x0000000000dc9947 */ /* 0x000ff00003800000 */
[----:B------:R-:W0:Y:S01]  /*06b0*/  LDCU.64 UR6, c[0x0][0x388] ;  /* 0x00007100ff0677ac */ /* 0x000e220008000a00 */
[----:B------:R-:W-:Y:S02]  /*06c0*/  LOP3.LUT R10, R3, 0xfff0, RZ, 0xc0, !PT ;  /* 0x0000fff0030a7812 */ /* 0x000fe400078ec0ff */
[----:B------:R-:W-:Y:S01]  /*06d0*/  PRMT R9, RZ, 0x7610, R9 ;  /* 0x00007610ff097816 */ /* 0x000fe20000000009 */
[----:B------:R-:W1:Y:S01]  /*06e0*/  LDCU.64 UR8, c[0x0][0x380] ;  /* 0x00007000ff0877ac */ /* 0x000e620008000a00 */
[----:B------:R-:W-:Y:S02]  /*06f0*/  PRMT R0, R10, 0x7610, R0 ;  /* 0x000076100a007816 */ /* 0x000fe40000000000 */
[----:B0-----:R-:W-:-:S04]  /*0700*/  LEA R16, P1, R8, UR6, 0x1 ;  /* 0x0000000608107c11 */ /* 0x001fc8000f8208ff */
[----:B------:R-:W-:Y:S02]  /*0710*/  IADD3 R16, P2, PT, R16, 0x10, RZ ;  /* 0x0000001010107810 */ /* 0x000fe40007f5e0ff */
[----:B------:R-:W-:-:S05]  /*0720*/  LEA.HI.X R13, R8, UR7, RZ, 0x1, P1 ;  /* 0x00000007080d7c11 */ /* 0x000fca00088f0cff */
[----:B-1----:R-:W-:-:S07]  /*0730*/  IMAD.X R13, RZ, RZ, R13, P2 ;  /* 0x000000ffff0d7224 */ /* 0x002fce00010e060d */
.L_x_5:
[----:B-1----:R-:W-:-:S04]  /*0740*/  LOP3.LUT R5, R9, 0xffff, RZ, 0xc0, !PT ;  /* 0x0000ffff09057812 */ /* 0x002fc800078ec0ff */
[----:B------:R-:W-:-:S05]  /*0750*/  IADD3 R5, P1, PT, R2, R5, RZ ;  /* 0x0000000502057210 */ /* 0x000fca0007f3e0ff */
[----:B------:R-:W-:Y:S01]  /*0760*/  IMAD.X R4, RZ, RZ, RZ, P1 ;  /* 0x000000ffff047224 */ /* 0x000fe200008e06ff */
[----:B------:R-:W-:-:S04]  /*0770*/  LEA R6, P1, R5, UR8, 0x1 ;  /* 0x0000000805067c11 */ /* 0x000fc8000f8208ff */
[----:B------:R-:W-:-:S05]  /*0780*/  LEA.HI.X R7, R5, UR9, R4, 0x1, P1 ;  /* 0x0000000905077c11 */ /* 0x000fca00088f0c04 */
[----:B------:R-:W2:Y:S01]  /*0790*/  LDG.E.U16 R11, desc[UR4][R6.64] ;  /* 0x00000004060b7981 */ /* 0x000ea2000c1e1500 */
[----:B------:R-:W-:Y:S02]  /*07a0*/  IMAD.MOV.U32 R4, RZ, RZ, R16 ;  /* 0x000000ffff047224 */ /* 0x000fe400078e0010 */
[----:B------:R-:W-:-:S05]  /*07b0*/  IMAD.MOV.U32 R5, RZ, RZ, R13 ;  /* 0x000000ffff057224 */ /* 0x000fca00078e000d */
[----:B--2---:R0:W-:Y:S04]  /*07c0*/  STG.E.U16 desc[UR4][R4.64+-0x10], R11 ;  /* 0xfffff00b04007986 */ /* 0x0041e8000c101504 */
[----:B------:R-:W2:Y:S04]  /*07d0*/  LDG.E.U16 R13, desc[UR4][R6.64+0x2] ;  /* 0x00000204060d7981 */ /* 0x000ea8000c1e1500 */
[----:B--2---:R1:W-:Y:S04]  /*07e0*/  STG.E.U16 desc[UR4][R4.64+-0xe], R13 ;  /* 0xfffff20d04007986 */ /* 0x0043e8000c101504 */
[----:B------:R-:W2:Y:S04]  /*07f0*/  LDG.E.U16 R15, desc[UR4][R6.64+0x4] ;  /* 0x00000404060f7981 */ /* 0x000ea8000c1e1500 */
[----:B--2---:R2:W-:Y:S04]  /*0800*/  STG.E.U16 desc[UR4][R4.64+-0xc], R15 ;  /* 0xfffff40f04007986 */ /* 0x0045e8000c101504 */
[----:B------:R-:W3:Y:S04]  /*0810*/  LDG.E.U16 R17, desc[UR4][R6.64+0x6] ;  /* 0x0000060406117981 */ /* 0x000ee8000c1e1500 */
[----:B---3--:R3:W-:Y:S04]  /*0820*/  STG.E.U16 desc[UR4][R4.64+-0xa], R17 ;  /* 0xfffff61104007986 */ /* 0x0087e8000c101504 */
[----:B------:R-:W4:Y:S04]  /*0830*/  LDG.E.U16 R19, desc[UR4][R6.64+0x8] ;  /* 0x0000080406137981 */ /* 0x000f28000c1e1500 */
[----:B----4-:R4:W-:Y:S04]  /*0840*/  STG.E.U16 desc[UR4][R4.64+-0x8], R19 ;  /* 0xfffff81304007986 */ /* 0x0109e8000c101504 */
[----:B------:R-:W5:Y:S04]  /*0850*/  LDG.E.U16 R21, desc[UR4][R6.64+0xa] ;  /* 0x00000a0406157981 */ /* 0x000f68000c1e1500 */
[----:B-----5:R5:W-:Y:S04]  /*0860*/  STG.E.U16 desc[UR4][R4.64+-0x6], R21 ;  /* 0xfffffa1504007986 */ /* 0x020be8000c101504 */
[----:B0-----:R-:W2:Y:S04]  /*0870*/  LDG.E.U16 R11, desc[UR4][R6.64+0xc] ;  /* 0x00000c04060b7981 */ /* 0x001ea8000c1e1500 */
[----:B--2---:R0:W-:Y:S04]  /*0880*/  STG.E.U16 desc[UR4][R4.64+-0x4], R11 ;  /* 0xfffffc0b04007986 */ /* 0x0041e8000c101504 */
[----:B-1----:R-:W2:Y:S04]  /*0890*/  LDG.E.U16 R13, desc[UR4][R6.64+0xe] ;  /* 0x00000e04060d7981 */ /* 0x002ea8000c1e1500 */
[----:B--2---:R1:W-:Y:S04]  /*08a0*/  STG.E.U16 desc[UR4][R4.64+-0x2], R13 ;  /* 0xfffffe0d04007986 */ /* 0x0043e8000c101504 */
[----:B------:R-:W2:Y:S04]  /*08b0*/  LDG.E.U16 R15, desc[UR4][R6.64+0x10] ;  /* 0x00001004060f7981 */ /* 0x000ea8000c1e1500 */
[----:B--2---:R2:W-:Y:S04]  /*08c0*/  STG.E.U16 desc[UR4][R4.64], R15 ;  /* 0x0000000f04007986 */ /* 0x0045e8000c101504 */
[----:B---3--:R-:W3:Y:S04]  /*08d0*/  LDG.E.U16 R17, desc[UR4][R6.64+0x12] ;  /* 0x0000120406117981 */ /* 0x008ee8000c1e1500 */
[----:B---3--:R3:W-:Y:S04]  /*08e0*/  STG.E.U16 desc[UR4][R4.64+0x2], R17 ;  /* 0x0000021104007986 */ /* 0x0087e8000c101504 */
[----:B----4-:R-:W4:Y:S04]  /*08f0*/  LDG.E.U16 R19, desc[UR4][R6.64+0x14] ;  /* 0x0000140406137981 */ /* 0x010f28000c1e1500 */
[----:B----4-:R-:W-:Y:S04]  /*0900*/  STG.E.U16 desc[UR4][R4.64+0x4], R19 ;  /* 0x0000041304007986 */ /* 0x010fe8000c101504 */
[----:B-----5:R-:W4:Y:S04]  /*0910*/  LDG.E.U16 R21, desc[UR4][R6.64+0x16] ;  /* 0x0000160406157981 */ /* 0x020f28000c1e1500 */
[----:B----4-:R-:W-:Y:S04]  /*0920*/  STG.E.U16 desc[UR4][R4.64+0x6], R21 ;  /* 0x0000061504007986 */ /* 0x010fe8000c101504 */
[----:B0-----:R-:W4:Y:S04]  /*0930*/  LDG.E.U16 R11, desc[UR4][R6.64+0x18] ;  /* 0x00001804060b7981 */ /* 0x001f28000c1e1500 */
[----:B----4-:R-:W-:Y:S04]  /*0940*/  STG.E.U16 desc[UR4][R4.64+0x8], R11 ;  /* 0x0000080b04007986 */ /* 0x010fe8000c101504 */
[----:B-1----:R-:W4:Y:S04]  /*0950*/  LDG.E.U16 R13, desc[UR4][R6.64+0x1a] ;  /* 0x00001a04060d7981 */ /* 0x002f28000c1e1500 */
[----:B----4-:R0:W-:Y:S04]  /*0960*/  STG.E.U16 desc[UR4][R4.64+0xa], R13 ;  /* 0x00000a0d04007986 */ /* 0x0101e8000c101504 */
[----:B--2---:R-:W2:Y:S01]  /*0970*/  LDG.E.U16 R15, desc[UR4][R6.64+0x1c] ;  /* 0x00001c04060f7981 */ /* 0x004ea2000c1e1500 */
[----:B------:R-:W-:-:S03]  /*0980*/  VIADD R10, R10, 0xfffffff0 ;  /* 0xfffffff00a0a7836 */ /* 0x000fc60000000000 */
[----:B--2---:R1:W-:Y:S04]  /*0990*/  STG.E.U16 desc[UR4][R4.64+0xc], R15 ;  /* 0x00000c0f04007986 */ /* 0x0043e8000c101504 */
[----:B---3--:R-:W2:Y:S01]  /*09a0*/  LDG.E.U16 R17, desc[UR4][R6.64+0x1e] ;  /* 0x00001e0406117981 */ /* 0x008ea2000c1e1500 */
[----:B------:R-:W-:Y:S01]  /*09b0*/  PRMT R14, R10, 0x9910, RZ ;  /* 0x000099100a0e7816 */ /* 0x000fe200000000ff */
[----:B------:R-:W-:Y:S01]  /*09c0*/  VIADD R9, R9, 0x10 ;  /* 0x0000001009097836 */ /* 0x000fe20000000000 */
[----:B------:R-:W-:Y:S02]  /*09d0*/  IADD3 R16, P2, PT, R4, 0x20, RZ ;  /* 0x0000002004107810 */ /* 0x000fe40007f5e0ff */
[----:B------:R-:W-:-:S03]  /*09e0*/  ISETP.NE.AND P1, PT, R14, RZ, PT ;  /* 0x000000ff0e00720c */ /* 0x000fc60003f25270 */
[----:B0-----:R-:W-:Y:S01]  /*09f0*/  IMAD.X R13, RZ, RZ, R5, P2 ;  /* 0x000000ffff0d7224 */ /* 0x001fe200010e0605 */
[----:B--2---:R1:W-:Y:S09]  /*0a00*/  STG.E.U16 desc[UR4][R4.64+0xe], R17 ;  /* 0x00000e1104007986 */ /* 0x0043f2000c101504 */
[----:B------:R-:W-:Y:S05]  /*0a10*/  @P1 BRA `(.L_x_5) ;  /* 0xfffffffc00481947 */ /* 0x000fea000383ffff */
.L_x_4:
[----:B------:R-:W-:Y:S05]  /*0a20*/  @!P0 EXIT ;  /* 0x000000000000894d */ /* 0x000fea0003800000 */
[----:B------:R-:W-:Y:S02]  /*0a30*/  ISETP.GE.U32.AND P0, PT, R12, 0x8, PT ;  /* 0x000000080c00780c */ /* 0x000fe40003f06070 */
[----:B------:R-:W-:-:S04]  /*0a40*/  LOP3.LUT R14, R3, 0x7, RZ, 0xc0, !PT ;  /* 0x00000007030e7812 */ /* 0x000fc800078ec0ff */
[----:B------:R-:W-:-:S07]  /*0a50*/  ISETP.NE.AND P1, PT, R14, RZ, PT ;  /* 0x000000ff0e00720c */ /* 0x000fce0003f25270 */
[----:B------:R-:W-:Y:S06]  /*0a60*/  @!P0 BRA `(.L_x_6) ;  /* 0x00000000006c8947 */ /* 0x000fec0003800000 */
[----:B------:R-:W0:Y:S01]  /*0a70*/  LDCU.128 UR8, c[0x0][0x380] ;  /* 0x00007000ff0877ac */ /* 0x000e220008000c00 */
[----:B------:R-:W-:-:S04]  /*0a80*/  LOP3.LUT R7, R0, 0xffff, RZ, 0xc0, !PT ;  /* 0x0000ffff00077812 */ /* 0x000fc800078ec0ff */
[----:B-1----:R-:W-:-:S05]  /*0a90*/  IADD3 R5, P0, PT, R2, R7, RZ ;  /* 0x0000000702057210 */ /* 0x002fca0007f1e0ff */
[----:B------:R-:W-:Y:S01]  /*0aa0*/  IMAD.X R6, RZ, RZ, RZ, P0 ;  /* 0x000000ffff067224 */ /* 0x000fe200000e06ff */
[----:B0-----:R-:W-:-:S04]  /*0ab0*/  LEA R4, P2, R5, UR8, 0x1 ;  /* 0x0000000805047c11 */ /* 0x001fc8000f8408ff */
[----:B------:R-:W-:-:S05]  /*0ac0*/  LEA.HI.X R5, R5, UR9, R6, 0x1, P2 ;  /* 0x0000000905057c11 */ /* 0x000fca00090f0c06 */
[----:B------:R-:W2:Y:S01]  /*0ad0*/  LDG.E.U16 R9, desc[UR4][R4.64] ;  /* 0x0000000404097981 */ /* 0x000ea2000c1e1500 */
[----:B------:R-:W-:-:S04]  /*0ae0*/  IADD3 R7, P0, PT, R8, R7, RZ ;  /* 0x0000000708077210 */ /* 0x000fc80007f1e0ff */
[----:B------:R-:W-:Y:S01]  /*0af0*/  LEA R6, P2, R7, UR10, 0x1 ;  /* 0x0000000a07067c11 */ /* 0x000fe2000f8408ff */
[----:B------:R-:W-:-:S05]  /*0b00*/  IMAD.X R10, RZ, RZ, RZ, P0 ;  /* 0x000000ffff0a7224 */ /* 0x000fca00000e06ff */
[----:B------:R-:W-:-:S05]  /*0b10*/  LEA.HI.X R7, R7, UR11, R10, 0x1, P2 ;  /* 0x0000000b07077c11 */ /* 0x000fca00090f0c0a */
[----:B--2---:R0:W-:Y:S04]  /*0b20*/  STG.E.U16 desc[UR4][R6.64], R9 ;  /* 0x0000000906007986 */ /* 0x0041e8000c101504 */
[----:B------:R-:W2:Y:S04]  /*0b30*/  LDG.E.U16 R11, desc[UR4][R4.64+0x2] ;  /* 0x00000204040b7981 */ /* 0x000ea8000c1e1500 */
[----:B--2---:R1:W-:Y:S04]  /*0b40*/  STG.E.U16 desc[UR4][R6.64+0x2], R11 ;  /* 0x0000020b06007986 */ /* 0x0043e8000c101504 */
[----:B------:R-:W2:Y:S04]  /*0b50*/  LDG.E.U16 R13, desc[UR4][R4.64+0x4] ;  /* 0x00000404040d7981 */ /* 0x000ea8000c1e1500 */
[----:B--2---:R2:W-:Y:S04]  /*0b60*/  STG.E.U16 desc[UR4][R6.64+0x4], R13 ;  /* 0x0000040d06007986 */ /* 0x0045e8000c101504 */
[----:B------:R-:W3:Y:S04]  /*0b70*/  LDG.E.U16 R15, desc[UR4][R4.64+0x6] ;  /* 0x00000604040f7981 */ /* 0x000ee8000c1e1500 */
[----:B---3--:R2:W-:Y:S04]  /*0b80*/  STG.E.U16 desc[UR4][R6.64+0x6], R15 ;  /* 0x0000060f06007986 */ /* 0x0085e8000c101504 */
[----:B------:R-:W3:Y:S04]  /*0b90*/  LDG.E.U16 R17, desc[UR4][R4.64+0x8] ;  /* 0x0000080404117981 */ /* 0x000ee8000c1e1500 */
[----:B---3--:R2:W-:Y:S04]  /*0ba0*/  STG.E.U16 desc[UR4][R6.64+0x8], R17 ;  /* 0x0000081106007986 */ /* 0x0085e8000c101504 */
[----:B------:R-:W3:Y:S04]  /*0bb0*/  LDG.E.U16 R19, desc[UR4][R4.64+0xa] ;  /* 0x00000a0404137981 */ /* 0x000ee8000c1e1500 */
[----:B---3--:R2:W-:Y:S04]  /*0bc0*/  STG.E.U16 desc[UR4][R6.64+0xa], R19 ;  /* 0x00000a1306007986 */ /* 0x0085e8000c101504 */
[----:B0-----:R-:W3:Y:S04]  /*0bd0*/  LDG.E.U16 R9, desc[UR4][R4.64+0xc] ;  /* 0x00000c0404097981 */ /* 0x001ee8000c1e1500 */
[----:B---3--:R2:W-:Y:S04]  /*0be0*/  STG.E.U16 desc[UR4][R6.64+0xc], R9 ;  /* 0x00000c0906007986 */ /* 0x0085e8000c101504 */
[----:B-1----:R-:W3:Y:S01]  /*0bf0*/  LDG.E.U16 R11, desc[UR4][R4.64+0xe] ;  /* 0x00000e04040b7981 */ /* 0x002ee2000c1e1500 */
[----:B------:R-:W-:-:S03]  /*0c00*/  VIADD R0, R0, 0x8 ;  /* 0x0000000800007836 */ /* 0x000fc60000000000 */
[----:B---3--:R2:W-:Y:S04]  /*0c10*/  STG.E.U16 desc[UR4][R6.64+0xe], R11 ;  /* 0x00000e0b06007986 */ /* 0x0085e8000c101504 */
.L_x_6:
[----:B------:R-:W-:Y:S05]  /*0c20*/  @!P1 EXIT ;  /* 0x000000000000994d */ /* 0x000fea0003800000 */
[----:B------:R-:W-:Y:S02]  /*0c30*/  ISETP.GE.U32.AND P0, PT, R14, 0x4, PT ;  /* 0x000000040e00780c */ /* 0x000fe40003f06070 */
[----:B------:R-:W-:-:S04]  /*0c40*/  LOP3.LUT R3, R3, 0x3, RZ, 0xc0, !PT ;  /* 0x0000000303037812 */ /* 0x000fc800078ec0ff */
[----:B-1----:R-:W-:-:S04]  /*0c50*/  PRMT R4, R3, 0x9910, RZ ;  /* 0x0000991003047816 */ /* 0x002fc800000000ff */
[----:B------:R-:W-:-:S03]  /*0c60*/  ISETP.NE.AND P1, PT, R4, RZ, PT ;  /* 0x000000ff0400720c */ /* 0x000fc60003f25270 */
[----:B------:R-:W-:Y:S10]  /*0c70*/  @!P0 BRA `(.L_x_7) ;  /* 0x00000000004c8947 */ /* 0x000ff40003800000 */
[----:B------:R-:W0:Y:S01]  /*0c80*/  LDCU.128 UR8, c[0x0][0x380] ;  /* 0x00007000ff0877ac */ /* 0x000e220008000c00 */
[----:B--2---:R-:W-:-:S04]  /*0c90*/  LOP3.LUT R7, R0, 0xffff, RZ, 0xc0, !PT ;  /* 0x0000ffff00077812 */ /* 0x004fc800078ec0ff */
[----:B------:R-:W-:-:S05]  /*0ca0*/  IADD3 R5, P0, PT, R2, R7, RZ ;  /* 0x0000000702057210 */ /* 0x000fca0007f1e0ff */
        /* <DEDUP_REMOVED lines=13> */
[----:B------:R-:W2:Y:S01]  /*0d80*/  LDG.E.U16 R15, desc[UR4][R4.64+0x6] ;  /* 0x00000604040f7981 */ /* 0x000ea2000c1e1500 */
[----:B------:R-:W-:-:S03]  /*0d90*/  VIADD R0, R0, 0x4 ;  /* 0x0000000400007836 */ /* 0x000fc60000000000 */
[----:B--2---:R0:W-:Y:S04]  /*0da0*/  STG.E.U16 desc[UR4][R6.64+0x6], R15 ;  /* 0x0000060f06007986 */ /* 0x0041e8000c101504 */
.L_x_7:
[----:B------:R-:W-:Y:S05]  /*0db0*/  @!P1 EXIT ;  /* 0x000000000000994d */ /* 0x000fea0003800000 */
[----:B------:R-:W1:Y:S01]  /*0dc0*/  LDCU.64 UR6, c[0x0][0x388] ;  /* 0x00007100ff0677ac */ /* 0x000e620008000a00 */
[----:B------:R-:W-:Y:S01]  /*0dd0*/  LOP3.LUT R5, R0, 0xffff, RZ, 0xc0, !PT ;  /* 0x0000ffff00057812 */ /* 0x000fe200078ec0ff */
[----:B------:R-:W3:Y:S03]  /*0de0*/  LDCU.64 UR8, c[0x0][0x380] ;  /* 0x00007000ff0877ac */ /* 0x000ee60008000a00 */
[----:B------:R-:W-:-:S05]  /*0df0*/  IADD3 R5, P0, PT, R8, R5, RZ ;  /* 0x0000000508057210 */ /* 0x000fca0007f1e0ff */
[----:B------:R-:W-:Y:S01]  /*0e00*/  IMAD.X R4, RZ, RZ, RZ, P0 ;  /* 0x000000ffff047224 */ /* 0x000fe200000e06ff */
[----:B-1----:R-:W-:-:S04]  /*0e10*/  LEA R8, P1, R5, UR6, 0x1 ;  /* 0x0000000605087c11 */ /* 0x002fc8000f8208ff */
[----:B0-23--:R-:W-:-:S09]  /*0e20*/  LEA.HI.X R9, R5, UR7, R4, 0x1, P1 ;  /* 0x0000000705097c11 */ /* 0x00dfd200088f0c04 */
.L_x_8:
[----:B0-----:R-:W-:-:S04]  /*0e30*/  LOP3.LUT R5, R0, 0xffff, RZ, 0xc0, !PT ;  /* 0x0000ffff00057812 */ /* 0x001fc800078ec0ff */
[----:B------:R-:W-:-:S05]  /*0e40*/  IADD3 R5, P0, PT, R2, R5, RZ ;  /* 0x0000000502057210 */ /* 0x000fca0007f1e0ff */
[----:B------:R-:W-:Y:S01]  /*0e50*/  IMAD.X R6, RZ, RZ, RZ, P0 ;  /* 0x000000ffff067224 */ /* 0x000fe200000e06ff */
[----:B------:R-:W-:-:S04]  /*0e60*/  LEA R4, P0, R5, UR8, 0x1 ;  /* 0x0000000805047c11 */ /* 0x000fc8000f8008ff */
[----:B------:R-:W-:-:S05]  /*0e70*/  LEA.HI.X R5, R5, UR9, R6, 0x1, P0 ;  /* 0x0000000905057c11 */ /* 0x000fca00080f0c06 */
[----:B------:R0:W2:Y:S01]  /*0e80*/  LDG.E.U16 R7, desc[UR4][R4.64] ;  /* 0x0000000404077981 */ /* 0x0000a2000c1e1500 */
[----:B------:R-:W-:Y:S02]  /*0e90*/  VIADD R3, R3, 0xffffffff ;  /* 0xffffffff03037836 */ /* 0x000fe40000000000 */
[----:B------:R-:W-:-:S03]  /*0ea0*/  VIADD R0, R0, 0x1 ;  /* 0x0000000100007836 */ /* 0x000fc60000000000 */
[----:B------:R-:W-:Y:S01]  /*0eb0*/  PRMT R6, R3, 0x9910, RZ ;  /* 0x0000991003067816 */ /* 0x000fe200000000ff */
[----:B0-----:R-:W-:-:S03]  /*0ec0*/  IMAD.MOV.U32 R4, RZ, RZ, R8 ;  /* 0x000000ffff047224 */ /* 0x001fc600078e0008 */
[----:B------:R-:W-:Y:S01]  /*0ed0*/  ISETP.NE.AND P0, PT, R6, RZ, PT ;  /* 0x000000ff0600720c */ /* 0x000fe20003f05270 */
[----:B------:R-:W-:Y:S01]  /*0ee0*/  IMAD.MOV.U32 R5, RZ, RZ, R9 ;  /* 0x000000ffff057224 */ /* 0x000fe200078e0009 */
[----:B------:R-:W-:-:S05]  /*0ef0*/  IADD3 R8, P1, PT, R8, 0x2, RZ ;  /* 0x0000000208087810 */ /* 0x000fca0007f3e0ff */
[----:B------:R-:W-:Y:S01]  /*0f00*/  IMAD.X R9, RZ, RZ, R9, P1 ;  /* 0x000000ffff097224 */ /* 0x000fe200008e0609 */
[----:B--2---:R0:W-:Y:S05]  /*0f10*/  STG.E.U16 desc[UR4][R4.64], R7 ;  /* 0x0000000704007986 */ /* 0x0041ea000c101504 */
[----:B------:R-:W-:Y:S05]  /*0f20*/  @P0 BRA `(.L_x_8) ;  /* 0xfffffffc00c00947 */ /* 0x000fea000383ffff */
[----:B------:R-:W-:Y:S05]  /*0f30*/  EXIT ;  /* 0x000000000000794d */ /* 0x000fea0003800000 */
.L_x_9:
        /* <DEDUP_REMOVED lines=12> */
.L_x_11:


//--------------------- .nv.shared.reserved.0     --------------------------
	.section	.nv.shared.reserved.0,"aw",@nobits
	.weak		__nv_reservedSMEM_offset_0_alias
	.size		__nv_reservedSMEM_offset_0_alias, 0, 64
	.other		__nv_reservedSMEM_offset_0_alias,@"STO_CUDA_RESERVED_SHARED STV_DEFAULT"
__nv_reservedSMEM_offset_0_alias:
	.zero		0
	.zero		64


//--------------------- .nv.constant0._Z9getmaxdimPfPtS_S_ --------------------------
	.section	.nv.constant0._Z9getmaxdimPfPtS_S_,"a",@progbits
	.sectionflags	@""
	.align	4
.nv.constant0._Z9getmaxdimPfPtS_S_:
	.zero		928


//--------------------- .nv.constant0._Z11cropnresizePtS_S_S_PPf --------------------------
	.section	.nv.constant0._Z11cropnresizePtS_S_S_PPf,"a",@progbits
	.sectionflags	@""
	.align	4
.nv.constant0._Z11cropnresizePtS_S_S_PPf:
	.zero		936


//--------------------- SYMBOLS --------------------------

	.type		.nv.reservedSmem.offset0,@object
	.size		.nv.reservedSmem.offset0,0x4
